//
// Generated by NVIDIA NVVM Compiler
//
// Compiler Build ID: CL-36424714
// Cuda compilation tools, release 13.0, V13.0.88
// Based on NVVM 20.0.0
//

.version 9.0
.target sm_100
.address_size 64

	// .globl	_Z14transpose_ver1v
.global .align 4 .b8 device_A[4194304];
.global .align 4 .b8 device_Atranspose[4194304];
// _ZZ14transpose_ver5vE4tile has been demoted

.visible .entry _Z14transpose_ver1v()
{
	.reg .pred 	%p<4>;
	.reg .b32 	%r<10>;
	.reg .b32 	%f<2>;
	.reg .b64 	%rd<11>;

	mov.u32 	%r3, %ctaid.x;
	mov.u32 	%r4, %ntid.x;
	mov.u32 	%r5, %tid.x;
	mad.lo.s32 	%r1, %r3, %r4, %r5;
	mov.u32 	%r6, %ctaid.y;
	mov.u32 	%r7, %ntid.y;
	mov.u32 	%r8, %tid.y;
	mad.lo.s32 	%r9, %r6, %r7, %r8;
	setp.gt.s32 	%p1, %r1, 1023;
	setp.gt.u32 	%p2, %r9, 1023;
	or.pred  	%p3, %p1, %p2;
	@%p3 bra 	$L__BB0_2;
	mul.wide.u32 	%rd1, %r9, 4096;
	mov.u64 	%rd2, device_A;
	add.s64 	%rd3, %rd2, %rd1;
	mul.wide.s32 	%rd4, %r1, 4;
	add.s64 	%rd5, %rd3, %rd4;
	ld.global.f32 	%f1, [%rd5];
	mul.wide.s32 	%rd6, %r1, 4096;
	mov.u64 	%rd7, device_Atranspose;
	add.s64 	%rd8, %rd7, %rd6;
	mul.wide.u32 	%rd9, %r9, 4;
	add.s64 	%rd10, %rd8, %rd9;
	st.global.f32 	[%rd10], %f1;
$L__BB0_2:
	ret;

}
	// .globl	_Z14transpose_ver4v
.visible .entry _Z14transpose_ver4v()
{
	.reg .b32 	%r<9>;
	.reg .b32 	%f<5>;
	.reg .b64 	%rd<11>;

	mov.u32 	%r1, %ctaid.x;
	shl.b32 	%r2, %r1, 5;
	mov.u32 	%r3, %tid.x;
	add.s32 	%r4, %r2, %r3;
	mov.u32 	%r5, %ctaid.y;
	shl.b32 	%r6, %r5, 5;
	mov.u32 	%r7, %tid.y;
	add.s32 	%r8, %r6, %r7;
	mul.wide.s32 	%rd1, %r4, 4096;
	mov.u64 	%rd2, device_Atranspose;
	add.s64 	%rd3, %rd2, %rd1;
	mul.wide.s32 	%rd4, %r4, 4;
	mov.u64 	%rd5, device_A;
	add.s64 	%rd6, %rd5, %rd4;
	mul.wide.u32 	%rd7, %r8, 4096;
	add.s64 	%rd8, %rd6, %rd7;
	ld.global.f32 	%f1, [%rd8];
	mul.wide.u32 	%rd9, %r8, 4;
	add.s64 	%rd10, %rd3, %rd9;
	st.global.f32 	[%rd10], %f1;
	ld.global.f32 	%f2, [%rd8+32768];
	st.global.f32 	[%rd10+32], %f2;
	ld.global.f32 	%f3, [%rd8+65536];
	st.global.f32 	[%rd10+64], %f3;
	ld.global.f32 	%f4, [%rd8+98304];
	st.global.f32 	[%rd10+96], %f4;
	ret;

}
	// .globl	_Z14transpose_ver5v
.visible .entry _Z14transpose_ver5v()
{
	.reg .b32 	%r<19>;
	.reg .b32 	%f<9>;
	.reg .b64 	%rd<11>;
	// demoted variable
	.shared .align 4 .b8 _ZZ14transpose_ver5vE4tile[4096];
	mov.u32 	%r1, %ctaid.x;
	shl.b32 	%r2, %r1, 5;
	mov.u32 	%r3, %tid.x;
	add.s32 	%r4, %r2, %r3;
	mov.u32 	%r5, %ctaid.y;
	shl.b32 	%r6, %r5, 5;
	mov.u32 	%r7, %tid.y;
	add.s32 	%r8, %r6, %r7;
	shl.b32 	%r9, %r3, 2;
	mov.u32 	%r10, _ZZ14transpose_ver5vE4tile;
	add.s32 	%r11, %r10, %r9;
	mul.wide.s32 	%rd1, %r4, 4;
	mov.u64 	%rd2, device_A;
	add.s64 	%rd3, %rd2, %rd1;
	mul.wide.u32 	%rd4, %r8, 4096;
	add.s64 	%rd5, %rd3, %rd4;
	ld.global.f32 	%f1, [%rd5];
	shl.b32 	%r12, %r7, 7;
	add.s32 	%r13, %r11, %r12;
	st.shared.f32 	[%r13], %f1;
	ld.global.f32 	%f2, [%rd5+32768];
	st.shared.f32 	[%r13+1024], %f2;
	ld.global.f32 	%f3, [%rd5+65536];
	st.shared.f32 	[%r13+2048], %f3;
	ld.global.f32 	%f4, [%rd5+98304];
	st.shared.f32 	[%r13+3072], %f4;
	bar.sync 	0;
	add.s32 	%r14, %r6, %r3;
	add.s32 	%r15, %r2, %r7;
	mul.wide.u32 	%rd6, %r14, 4;
	mov.u64 	%rd7, device_Atranspose;
	add.s64 	%rd8, %rd7, %rd6;
	mad.lo.s32 	%r16, %r3, 124, %r11;
	shl.b32 	%r17, %r7, 2;
	add.s32 	%r18, %r16, %r17;
	ld.shared.f32 	%f5, [%r18];
	mul.wide.s32 	%rd9, %r15, 4096;
	add.s64 	%rd10, %rd8, %rd9;
	st.global.f32 	[%rd10], %f5;
	ld.shared.f32 	%f6, [%r18+32];
	st.global.f32 	[%rd10+32768], %f6;
	ld.shared.f32 	%f7, [%r18+64];
	st.global.f32 	[%rd10+65536], %f7;
	ld.shared.f32 	%f8, [%r18+96];
	st.global.f32 	[%rd10+98304], %f8;
	ret;

}
	// .globl	_Z11normal_copyv
.visible .entry _Z11normal_copyv()
{
	.reg .b32 	%r<9>;
	.reg .b32 	%f<5>;
	.reg .b64 	%rd<9>;

	mov.u32 	%r1, %ctaid.x;
	shl.b32 	%r2, %r1, 5;
	mov.u32 	%r3, %tid.x;
	add.s32 	%r4, %r2, %r3;
	mov.u32 	%r5, %ctaid.y;
	shl.b32 	%r6, %r5, 5;
	mov.u32 	%r7, %tid.y;
	add.s32 	%r8, %r6, %r7;
	mul.wide.s32 	%rd1, %r4, 4;
	mov.u64 	%rd2, device_Atranspose;
	add.s64 	%rd3, %rd2, %rd1;
	mov.u64 	%rd4, device_A;
	add.s64 	%rd5, %rd4, %rd1;
	mul.wide.u32 	%rd6, %r8, 4096;
	add.s64 	%rd7, %rd5, %rd6;
	ld.global.f32 	%f1, [%rd7];
	add.s64 	%rd8, %rd3, %rd6;
	st.global.f32 	[%rd8], %f1;
	ld.global.f32 	%f2, [%rd7+32768];
	st.global.f32 	[%rd8+32768], %f2;
	ld.global.f32 	%f3, [%rd7+65536];
	st.global.f32 	[%rd8+65536], %f3;
	ld.global.f32 	%f4, [%rd7+98304];
	st.global.f32 	[%rd8+98304], %f4;
	ret;

}


// ===== COMPILED SASS (sm_100) =====

	.target	sm_100

	.elftype	@"ET_EXEC"


//--------------------- .note.nv.tkinfo           --------------------------
	.section	.note.nv.tkinfo,"",@"SHT_NOTE"
	.sectionflags	@"SHF_NOTE_NV_TKINFO"
	.tkinfo
        /*0018*/ 	.word	0x00000002
        /*0030*/ 	.string	""
        /*0030*/ 	.string	"ptxas"
        /*0030*/ 	.string	"Cuda compilation tools, release 13.0, V13.0.88"
        /*0030*/ 	.string	"Build cuda_13.0.r13.0/compiler.36424714_0"
        /*0030*/ 	.string	"-arch sm_100 -m 64 "



//--------------------- .note.nv.cuinfo           --------------------------
	.section	.note.nv.cuinfo,"",@"SHT_NOTE"
	.sectionflags	@"SHF_NOTE_NV_CUINFO"
        /*0018*/ 	.short	0x0002
        /*001a*/ 	.short	0x0064
        /*001c*/ 	.short	0x0082
	.zero		2


//--------------------- .nv.info                  --------------------------
	.section	.nv.info,"",@"SHT_CUDA_INFO"
	.align	4


	//----- nvinfo : EIATTR_REGCOUNT
	.align		4
        /*0000*/ 	.byte	0x04, 0x2f
        /*0002*/ 	.short	(.L_3 - .L_2)
	.align		4
.L_2:
        /*0004*/ 	.word	index@(_Z14transpose_ver1v)
        /*0008*/ 	.word	0x0000000c


	//----- nvinfo : EIATTR_FRAME_SIZE
	.align		4
.L_3:
        /*000c*/ 	.byte	0x04, 0x11
        /*000e*/ 	.short	(.L_5 - .L_4)
	.align		4
.L_4:
        /*0010*/ 	.word	index@(_Z14transpose_ver1v)
        /*0014*/ 	.word	0x00000000


	//----- nvinfo : EIATTR_REGCOUNT
	.align		4
.L_5:
        /*0018*/ 	.byte	0x04, 0x2f
        /*001a*/ 	.short	(.L_7 - .L_6)
	.align		4
.L_6:
        /*001c*/ 	.word	index@(_Z14transpose_ver4v)
        /*0020*/ 	.word	0x00000010


	//----- nvinfo : EIATTR_FRAME_SIZE
	.align		4
.L_7:
        /*0024*/ 	.byte	0x04, 0x11
        /*0026*/ 	.short	(.L_9 - .L_8)
	.align		4
.L_8:
        /*0028*/ 	.word	index@(_Z14transpose_ver4v)
        /*002c*/ 	.word	0x00000000


	//----- nvinfo : EIATTR_REGCOUNT
	.align		4
.L_9:
        /*0030*/ 	.byte	0x04, 0x2f
        /*0032*/ 	.short	(.L_11 - .L_10)
	.align		4
.L_10:
        /*0034*/ 	.word	index@(_Z14transpose_ver5v)
        /*0038*/ 	.word	0x00000014


	//----- nvinfo : EIATTR_FRAME_SIZE
	.align		4
.L_11:
        /*003c*/ 	.byte	0x04, 0x11
        /*003e*/ 	.short	(.L_13 - .L_12)
	.align		4
.L_12:
        /*0040*/ 	.word	index@(_Z14transpose_ver5v)
        /*0044*/ 	.word	0x00000000


	//----- nvinfo : EIATTR_REGCOUNT
	.align		4
.L_13:
        /*0048*/ 	.byte	0x04, 0x2f
        /*004a*/ 	.short	(.L_15 - .L_14)
	.align		4
.L_14:
        /*004c*/ 	.word	index@(_Z11normal_copyv)
        /*0050*/ 	.word	0x00000010


	//----- nvinfo : EIATTR_FRAME_SIZE
	.align		4
.L_15:
        /*0054*/ 	.byte	0x04, 0x11
        /*0056*/ 	.short	(.L_17 - .L_16)
	.align		4
.L_16:
        /*0058*/ 	.word	index@(_Z11normal_copyv)
        /*005c*/ 	.word	0x00000000


	//----- nvinfo : EIATTR_MIN_STACK_SIZE
	.align		4
.L_17:
        /*0060*/ 	.byte	0x04, 0x12
        /*0062*/ 	.short	(.L_19 - .L_18)
	.align		4
.L_18:
        /*0064*/ 	.word	index@(_Z11normal_copyv)
        /*0068*/ 	.word	0x00000000


	//----- nvinfo : EIATTR_MIN_STACK_SIZE
	.align		4
.L_19:
        /*006c*/ 	.byte	0x04, 0x12
        /*006e*/ 	.short	(.L_21 - .L_20)
	.align		4
.L_20:
        /*0070*/ 	.word	index@(_Z14transpose_ver5v)
        /*0074*/ 	.word	0x00000000


	//----- nvinfo : EIATTR_MIN_STACK_SIZE
	.align		4
.L_21:
        /*0078*/ 	.byte	0x04, 0x12
        /*007a*/ 	.short	(.L_23 - .L_22)
	.align		4
.L_22:
        /*007c*/ 	.word	index@(_Z14transpose_ver4v)
        /*0080*/ 	.word	0x00000000


	//----- nvinfo : EIATTR_MIN_STACK_SIZE
	.align		4
.L_23:
        /*0084*/ 	.byte	0x04, 0x12
        /*0086*/ 	.short	(.L_25 - .L_24)
	.align		4
.L_24:
        /*0088*/ 	.word	index@(_Z14transpose_ver1v)
        /*008c*/ 	.word	0x00000000
.L_25:


//--------------------- .nv.compat                --------------------------
	.section	.nv.compat,"",@"SHT_CUDA_COMPAT_INFO"
	.align	4
        /*0000*/ 	.byte	0x02, 0x09, 0x00, 0x00, 0x02, 0x02, 0x01, 0x00, 0x02, 0x05, 0x05, 0x00, 0x03, 0x07, 0x01, 0x01
        /*0010*/ 	.byte	0x02, 0x03, 0x00, 0x00, 0x02, 0x06, 0x01, 0x00, 0x04, 0x0b, 0x08, 0x00, 0x09, 0x00, 0x00, 0x00
        /*0020*/ 	.byte	0x00, 0x00, 0x00, 0x00


//--------------------- .nv.info._Z11normal_copyv --------------------------
	.section	.nv.info._Z11normal_copyv,"",@"SHT_CUDA_INFO"
	.sectionflags	@""
	.align	4


	//----- nvinfo : EIATTR_CUDA_API_VERSION
	.align		4
        /*0000*/ 	.byte	0x04, 0x37
        /*0002*/ 	.short	(.L_27 - .L_26)
.L_26:
        /*0004*/ 	.word	0x00000082


	//----- nvinfo : EIATTR_SPARSE_MMA_MASK
	.align		4
.L_27:
        /*0008*/ 	.byte	0x03, 0x50
        /*000a*/ 	.short	0x0000


	//----- nvinfo : EIATTR_MAXREG_COUNT
	.align		4
        /*000c*/ 	.byte	0x03, 0x1b
        /*000e*/ 	.short	0x00ff


	//----- nvinfo : EIATTR_MERCURY_ISA_VERSION
	.align		4
        /*0010*/ 	.byte	0x03, 0x5f
        /*0012*/ 	.short	0x0101


	//----- nvinfo : EIATTR_VRC_CTA_INIT_COUNT
	.align		4
        /*0014*/ 	.byte	0x02, 0x4a
	.zero		1
	.zero		1


	//----- nvinfo : EIATTR_EXIT_INSTR_OFFSETS
	.align		4
        /*0018*/ 	.byte	0x04, 0x1c
        /*001a*/ 	.short	(.L_29 - .L_28)


	//   ....[0]....
.L_28:
        /*001c*/ 	.word	0x00000160


	//----- nvinfo : EIATTR_SW_WAR
	.align		4
.L_29:
        /*0020*/ 	.byte	0x04, 0x36
        /*0022*/ 	.short	(.L_31 - .L_30)
.L_30:
        /*0024*/ 	.word	0x00000008
.L_31:


//--------------------- .nv.info._Z14transpose_ver5v --------------------------
	.section	.nv.info._Z14transpose_ver5v,"",@"SHT_CUDA_INFO"
	.sectionflags	@""
	.align	4


	//----- nvinfo : EIATTR_CUDA_API_VERSION
	.align		4
        /*0000*/ 	.byte	0x04, 0x37
        /*0002*/ 	.short	(.L_33 - .L_32)
.L_32:
        /*0004*/ 	.word	0x00000082


	//----- nvinfo : EIATTR_SPARSE_MMA_MASK
	.align		4
.L_33:
        /*0008*/ 	.byte	0x03, 0x50
        /*000a*/ 	.short	0x0000


	//----- nvinfo : EIATTR_MAXREG_COUNT
	.align		4
        /*000c*/ 	.byte	0x03, 0x1b
        /*000e*/ 	.short	0x00ff


	//----- nvinfo : EIATTR_NUM_BARRIERS
	.align		4
        /*0010*/ 	.byte	0x02, 0x4c
        /*0012*/ 	.byte	0x01
	.zero		1


	//----- nvinfo : EIATTR_MERCURY_ISA_VERSION
	.align		4
        /*0014*/ 	.byte	0x03, 0x5f
        /*0016*/ 	.short	0x0101


	//----- nvinfo : EIATTR_VRC_CTA_INIT_COUNT
	.align		4
        /*0018*/ 	.byte	0x02, 0x4a
	.zero		1
	.zero		1


	//----- nvinfo : EIATTR_EXIT_INSTR_OFFSETS
	.align		4
        /*001c*/ 	.byte	0x04, 0x1c
        /*001e*/ 	.short	(.L_35 - .L_34)


	//   ....[0]....
.L_34:
        /*0020*/ 	.word	0x00000280


	//----- nvinfo : EIATTR_SW_WAR
	.align		4
.L_35:
        /*0024*/ 	.byte	0x04, 0x36
        /*0026*/ 	.short	(.L_37 - .L_36)
.L_36:
        /*0028*/ 	.word	0x00000008
.L_37:


//--------------------- .nv.info._Z14transpose_ver4v --------------------------
	.section	.nv.info._Z14transpose_ver4v,"",@"SHT_CUDA_INFO"
	.sectionflags	@""
	.align	4


	//----- nvinfo : EIATTR_CUDA_API_VERSION
	.align		4
        /*0000*/ 	.byte	0x04, 0x37
        /*0002*/ 	.short	(.L_39 - .L_38)
.L_38:
        /*0004*/ 	.word	0x00000082


	//----- nvinfo : EIATTR_SPARSE_MMA_MASK
	.align		4
.L_39:
        /*0008*/ 	.byte	0x03, 0x50
        /*000a*/ 	.short	0x0000


	//----- nvinfo : EIATTR_MAXREG_COUNT
	.align		4
        /*000c*/ 	.byte	0x03, 0x1b
        /*000e*/ 	.short	0x00ff


	//----- nvinfo : EIATTR_MERCURY_ISA_VERSION
	.align		4
        /*0010*/ 	.byte	0x03, 0x5f
        /*0012*/ 	.short	0x0101


	//----- nvinfo : EIATTR_VRC_CTA_INIT_COUNT
	.align		4
        /*0014*/ 	.byte	0x02, 0x4a
	.zero		1
	.zero		1


	//----- nvinfo : EIATTR_EXIT_INSTR_OFFSETS
	.align		4
        /*0018*/ 	.byte	0x04, 0x1c
        /*001a*/ 	.short	(.L_41 - .L_40)


	//   ....[0]....
.L_40:
        /*001c*/ 	.word	0x00000160


	//----- nvinfo : EIATTR_SW_WAR
	.align		4
.L_41:
        /*0020*/ 	.byte	0x04, 0x36
        /*0022*/ 	.short	(.L_43 - .L_42)
.L_42:
        /*0024*/ 	.word	0x00000008
.L_43:


//--------------------- .nv.info._Z14transpose_ver1v --------------------------
	.section	.nv.info._Z14transpose_ver1v,"",@"SHT_CUDA_INFO"
	.sectionflags	@""
	.align	4


	//----- nvinfo : EIATTR_CUDA_API_VERSION
	.align		4
        /*0000*/ 	.byte	0x04, 0x37
        /*0002*/ 	.short	(.L_45 - .L_44)
.L_44:
        /*0004*/ 	.word	0x00000082


	//----- nvinfo : EIATTR_SPARSE_MMA_MASK
	.align		4
.L_45:
        /*0008*/ 	.byte	0x03, 0x50
        /*000a*/ 	.short	0x0000


	//----- nvinfo : EIATTR_MAXREG_COUNT
	.align		4
        /*000c*/ 	.byte	0x03, 0x1b
        /*000e*/ 	.short	0x00ff


	//----- nvinfo : EIATTR_MERCURY_ISA_VERSION
	.align		4
        /*0010*/ 	.byte	0x03, 0x5f
        /*0012*/ 	.short	0x0101


	//----- nvinfo : EIATTR_VRC_CTA_INIT_COUNT
	.align		4
        /*0014*/ 	.byte	0x02, 0x4a
	.zero		1
	.zero		1


	//----- nvinfo : EIATTR_EXIT_INSTR_OFFSETS
	.align		4
        /*0018*/ 	.byte	0x04, 0x1c
        /*001a*/ 	.short	(.L_47 - .L_46)


	//   ....[0]....
.L_46:
        /*001c*/ 	.word	0x000000b0


	//   ....[1]....
        /*0020*/ 	.word	0x00000150


	//----- nvinfo : EIATTR_SW_WAR
	.align		4
.L_47:
        /*0024*/ 	.byte	0x04, 0x36
        /*0026*/ 	.short	(.L_49 - .L_48)
.L_48:
        /*0028*/ 	.word	0x00000008
.L_49:


//--------------------- .nv.callgraph             --------------------------
	.section	.nv.callgraph,"",@"SHT_CUDA_CALLGRAPH"
	.align	4
	.sectionentsize	8
	.align		4
        /*0000*/ 	.word	0x00000000
	.align		4
        /*0004*/ 	.word	0xffffffff
	.align		4
        /*0008*/ 	.word	0x00000000
	.align		4
        /*000c*/ 	.word	0xfffffffe
	.align		4
        /*0010*/ 	.word	0x00000000
	.align		4
        /*0014*/ 	.word	0xfffffffd
	.align		4
        /*0018*/ 	.word	0x00000000
	.align		4
        /*001c*/ 	.word	0xfffffffc


//--------------------- .nv.constant4             --------------------------
	.section	.nv.constant4,"a",@progbits
	.align	8
	.align		8
.nv.constant4:
        /*0000*/ 	.dword	device_A
	.align		8
        /*0008*/ 	.dword	device_Atranspose


//--------------------- .text._Z11normal_copyv    --------------------------
	.section	.text._Z11normal_copyv,"ax",@progbits
	.align	128
        .global         _Z11normal_copyv
        .type           _Z11normal_copyv,@function
        .size           _Z11normal_copyv,(.L_x_4 - _Z11normal_copyv)
        .other          _Z11normal_copyv,@"STO_CUDA_ENTRY STV_DEFAULT"
_Z11normal_copyv:
.text._Z11normal_copyv:
[----:B------:R-:W-:Y:S01]  /*0000*/  LDC R1, c[0x0][0x37c] ;  /* 0x0000df00ff017b82 */ /* 0x000fe20000000800 */
[----:B------:R-:W0:Y:S07]  /*0010*/  S2R R7, SR_CTAID.X ;  /* 0x0000000000077919 */ /* 0x000e2e0000002500 */
[----:B------:R-:W1:Y:S01]  /*0020*/  LDC.64 R2, c[0x4][RZ] ;  /* 0x01000000ff027b82 */ /* 0x000e620000000a00 */
[----:B------:R-:W2:Y:S01]  /*0030*/  LDCU.64 UR4, c[0x0][0x358] ;  /* 0x00006b00ff0477ac */ /* 0x000ea20008000a00 */
[----:B------:R-:W0:Y:S01]  /*0040*/  S2R R0, SR_TID.X ;  /* 0x0000000000007919 */ /* 0x000e220000002100 */
[----:B------:R-:W3:Y:S01]  /*0050*/  S2R R9, SR_CTAID.Y ;  /* 0x0000000000097919 */ /* 0x000ee20000002600 */
[----:B------:R-:W3:Y:S01]  /*0060*/  S2R R4, SR_TID.Y ;  /* 0x0000000000047919 */ /* 0x000ee20000002200 */
[----:B0-----:R-:W-:-:S05]  /*0070*/  LEA R7, R7, R0, 0x5 ;  /* 0x0000000007077211 */ /* 0x001fca00078e28ff */
[----:B-1----:R-:W-:Y:S01]  /*0080*/  IMAD.WIDE R2, R7, 0x4, R2 ;  /* 0x0000000407027825 */ /* 0x002fe200078e0202 */
[----:B---3--:R-:W-:-:S05]  /*0090*/  LEA R9, R9, R4, 0x5 ;  /* 0x0000000409097211 */ /* 0x008fca00078e28ff */
[----:B------:R-:W-:Y:S02]  /*00a0*/  IMAD.WIDE.U32 R4, R9, 0x1000, R2 ;  /* 0x0000100009047825 */ /* 0x000fe400078e0002 */
[----:B------:R-:W0:Y:S03]  /*00b0*/  LDC.64 R2, c[0x4][0x8] ;  /* 0x01000200ff027b82 */ /* 0x000e260000000a00 */
[----:B--2---:R-:W2:Y:S01]  /*00c0*/  LDG.E R11, desc[UR4][R4.64] ;  /* 0x00000004040b7981 */ /* 0x004ea2000c1e1900 */
[----:B0-----:R-:W-:-:S04]  /*00d0*/  IMAD.WIDE R2, R7, 0x4, R2 ;  /* 0x0000000407027825 */ /* 0x001fc800078e0202 */
[----:B------:R-:W-:-:S05]  /*00e0*/  IMAD.WIDE.U32 R2, R9, 0x1000, R2 ;  /* 0x0000100009027825 */ /* 0x000fca00078e0002 */
[----:B--2---:R-:W-:Y:S04]  /*00f0*/  STG.E desc[UR4][R2.64], R11 ;  /* 0x0000000b02007986 */ /* 0x004fe8000c101904 */
[----:B------:R-:W2:Y:S04]  /*0100*/  LDG.E R7, desc[UR4][R4.64+0x8000] ;  /* 0x0080000404077981 */ /* 0x000ea8000c1e1900 */
[----:B--2---:R-:W-:Y:S04]  /*0110*/  STG.E desc[UR4][R2.64+0x8000], R7 ;  /* 0x0080000702007986 */ /* 0x004fe8000c101904 */
[----:B------:R-:W2:Y:S04]  /*0120*/  LDG.E R9, desc[UR4][R4.64+0x10000] ;  /* 0x0100000404097981 */ /* 0x000ea8000c1e1900 */
[----:B--2---:R-:W-:Y:S04]  /*0130*/  STG.E desc[UR4][R2.64+0x10000], R9 ;  /* 0x0100000902007986 */ /* 0x004fe8000c101904 */
[----:B------:R-:W2:Y:S04]  /*0140*/  LDG.E R13, desc[UR4][R4.64+0x18000] ;  /* 0x01800004040d7981 */ /* 0x000ea8000c1e1900 */
[----:B--2---:R-:W-:Y:S01]  /*0150*/  STG.E desc[UR4][R2.64+0x18000], R13 ;  /* 0x0180000d02007986 */ /* 0x004fe2000c101904 */
[----:B------:R-:W-:Y:S05]  /*0160*/  EXIT ;  /* 0x000000000000794d */ /* 0x000fea0003800000 */
.L_x_0:
[----:B------:R-:W-:-:S00]  /*0170*/  BRA `(.L_x_0) ;  /* 0xfffffffc00fc7947 */ /* 0x000fc0000383ffff */
[----:B------:R-:W-:-:S00]  /*0180*/  NOP ;  /* 0x0000000000007918 */ /* 0x000fc00000000000 */
[----:B------:R-:W-:-:S00]  /*0190*/  NOP ;  /* 0x0000000000007918 */ /* 0x000fc00000000000 */
[----:B------:R-:W-:-:S00]  /*01a0*/  NOP ;  /* 0x0000000000007918 */ /* 0x000fc00000000000 */
[----:B------:R-:W-:-:S00]  /*01b0*/  NOP ;  /* 0x0000000000007918 */ /* 0x000fc00000000000 */
[----:B------:R-:W-:-:S00]  /*01c0*/  NOP ;  /* 0x0000000000007918 */ /* 0x000fc00000000000 */
[----:B------:R-:W-:-:S00]  /*01d0*/  NOP ;  /* 0x0000000000007918 */ /* 0x000fc00000000000 */
[----:B------:R-:W-:-:S00]  /*01e0*/  NOP ;  /* 0x0000000000007918 */ /* 0x000fc00000000000 */
[----:B------:R-:W-:-:S00]  /*01f0*/  NOP ;  /* 0x0000000000007918 */ /* 0x000fc00000000000 */
.L_x_4:


//--------------------- .text._Z14transpose_ver5v --------------------------
	.section	.text._Z14transpose_ver5v,"ax",@progbits
	.align	128
        .global         _Z14transpose_ver5v
        .type           _Z14transpose_ver5v,@function
        .size           _Z14transpose_ver5v,(.L_x_5 - _Z14transpose_ver5v)
        .other          _Z14transpose_ver5v,@"STO_CUDA_ENTRY STV_DEFAULT"
_Z14transpose_ver5v:
.text._Z14transpose_ver5v:
        /* <DEDUP_REMOVED lines=10> */
[----:B------:R-:W-:-:S05]  /*00a0*/  IMAD.WIDE.U32 R2, R5, 0x1000, R2 ;  /* 0x0000100005027825 */ /* 0x000fca00078e0002 */
[----:B--2---:R-:W2:Y:S04]  /*00b0*/  LDG.E R4, desc[UR6][R2.64] ;  /* 0x0000000602047981 */ /* 0x004ea8000c1e1900 */
[----:B------:R-:W3:Y:S04]  /*00c0*/  LDG.E R6, desc[UR6][R2.64+0x8000] ;  /* 0x0080000602067981 */ /* 0x000ee8000c1e1900 */
[----:B------:R-:W4:Y:S04]  /*00d0*/  LDG.E R8, desc[UR6][R2.64+0x10000] ;  /* 0x0100000602087981 */ /* 0x000f28000c1e1900 */
[----:B------:R0:W5:Y:S01]  /*00e0*/  LDG.E R10, desc[UR6][R2.64+0x18000] ;  /* 0x01800006020a7981 */ /* 0x000162000c1e1900 */
[----:B------:R-:W1:Y:S01]  /*00f0*/  S2UR UR5, SR_CgaCtaId ;  /* 0x00000000000579c3 */ /* 0x000e620000008800 */
[----:B------:R-:W-:-:S07]  /*0100*/  UMOV UR4, 0x400 ;  /* 0x0000040000047882 */ /* 0x000fce0000000000 */
[----:B0-----:R-:W0:Y:S01]  /*0110*/  LDC.64 R2, c[0x4][0x8] ;  /* 0x01000200ff027b82 */ /* 0x001e220000000a00 */
[----:B-1----:R-:W-:-:S06]  /*0120*/  ULEA UR4, UR5, UR4, 0x18 ;  /* 0x0000000405047291 */ /* 0x002fcc000f8ec0ff */
[----:B------:R-:W-:-:S04]  /*0130*/  LEA R0, R7, UR4, 0x2 ;  /* 0x0000000407007c11 */ /* 0x000fc8000f8e10ff */
[----:B------:R-:W-:Y:S01]  /*0140*/  LEA R5, R17, R0, 0x7 ;  /* 0x0000000011057211 */ /* 0x000fe200078e38ff */
[----:B------:R-:W-:Y:S01]  /*0150*/  IMAD R0, R7, 0x7c, R0 ;  /* 0x0000007c07007824 */ /* 0x000fe200078e0200 */
[----:B------:R-:W-:-:S04]  /*0160*/  LEA R7, R14, R7, 0x5 ;  /* 0x000000070e077211 */ /* 0x000fc800078e28ff */
[----:B------:R-:W-:Y:S01]  /*0170*/  LEA R0, R17, R0, 0x2 ;  /* 0x0000000011007211 */ /* 0x000fe200078e10ff */
[----:B0-----:R-:W-:Y:S01]  /*0180*/  IMAD.WIDE.U32 R2, R7, 0x4, R2 ;  /* 0x0000000407027825 */ /* 0x001fe200078e0002 */
[----:B------:R-:W-:-:S05]  /*0190*/  LEA R7, R12, R17, 0x5 ;  /* 0x000000110c077211 */ /* 0x000fca00078e28ff */
[----:B------:R-:W-:Y:S01]  /*01a0*/  IMAD.WIDE R2, R7, 0x1000, R2 ;  /* 0x0000100007027825 */ /* 0x000fe200078e0202 */
[----:B--2---:R-:W-:Y:S04]  /*01b0*/  STS [R5], R4 ;  /* 0x0000000405007388 */ /* 0x004fe80000000800 */
[----:B---3--:R-:W-:Y:S04]  /*01c0*/  STS [R5+0x400], R6 ;  /* 0x0004000605007388 */ /* 0x008fe80000000800 */
[----:B----4-:R-:W-:Y:S04]  /*01d0*/  STS [R5+0x800], R8 ;  /* 0x0008000805007388 */ /* 0x010fe80000000800 */
[----:B-----5:R-:W-:Y:S01]  /*01e0*/  STS [R5+0xc00], R10 ;  /* 0x000c000a05007388 */ /* 0x020fe20000000800 */
[----:B------:R-:W-:Y:S06]  /*01f0*/  BAR.SYNC.DEFER_BLOCKING 0x0 ;  /* 0x0000000000007b1d */ /* 0x000fec0000010000 */
[----:B------:R-:W0:Y:S04]  /*0200*/  LDS R9, [R0] ;  /* 0x0000000000097984 */ /* 0x000e280000000800 */
[----:B------:R-:W1:Y:S04]  /*0210*/  LDS R11, [R0+0x20] ;  /* 0x00002000000b7984 */ /* 0x000e680000000800 */
[----:B------:R-:W2:Y:S04]  /*0220*/  LDS R13, [R0+0x40] ;  /* 0x00004000000d7984 */ /* 0x000ea80000000800 */
[----:B------:R-:W3:Y:S04]  /*0230*/  LDS R15, [R0+0x60] ;  /* 0x00006000000f7984 */ /* 0x000ee80000000800 */
[----:B0-----:R-:W-:Y:S04]  /*0240*/  STG.E desc[UR6][R2.64], R9 ;  /* 0x0000000902007986 */ /* 0x001fe8000c101906 */
[----:B-1----:R-:W-:Y:S04]  /*0250*/  STG.E desc[UR6][R2.64+0x8000], R11 ;  /* 0x0080000b02007986 */ /* 0x002fe8000c101906 */
[----:B--2---:R-:W-:Y:S04]  /*0260*/  STG.E desc[UR6][R2.64+0x10000], R13 ;  /* 0x0100000d02007986 */ /* 0x004fe8000c101906 */
[----:B---3--:R-:W-:Y:S01]  /*0270*/  STG.E desc[UR6][R2.64+0x18000], R15 ;  /* 0x0180000f02007986 */ /* 0x008fe2000c101906 */
[----:B------:R-:W-:Y:S05]  /*0280*/  EXIT ;  /* 0x000000000000794d */ /* 0x000fea0003800000 */
.L_x_1:
        /* <DEDUP_REMOVED lines=15> */
.L_x_5:


//--------------------- .text._Z14transpose_ver4v --------------------------
	.section	.text._Z14transpose_ver4v,"ax",@progbits
	.align	128
        .global         _Z14transpose_ver4v
        .type           _Z14transpose_ver4v,@function
        .size           _Z14transpose_ver4v,(.L_x_6 - _Z14transpose_ver4v)
        .other          _Z14transpose_ver4v,@"STO_CUDA_ENTRY STV_DEFAULT"
_Z14transpose_ver4v:
.text._Z14transpose_ver4v:
        /* <DEDUP_REMOVED lines=23> */
.L_x_2:
        /* <DEDUP_REMOVED lines=9> */
.L_x_6:


//--------------------- .text._Z14transpose_ver1v --------------------------
	.section	.text._Z14transpose_ver1v,"ax",@progbits
	.align	128
        .global         _Z14transpose_ver1v
        .type           _Z14transpose_ver1v,@function
        .size           _Z14transpose_ver1v,(.L_x_7 - _Z14transpose_ver1v)
        .other          _Z14transpose_ver1v,@"STO_CUDA_ENTRY STV_DEFAULT"
_Z14transpose_ver1v:
.text._Z14transpose_ver1v:
[----:B------:R-:W-:Y:S01]  /*0000*/  LDC R1, c[0x0][0x37c] ;  /* 0x0000df00ff017b82 */ /* 0x000fe20000000800 */
[----:B------:R-:W0:Y:S07]  /*0010*/  S2R R2, SR_TID.Y ;  /* 0x0000000000027919 */ /* 0x000e2e0000002200 */
[----:B------:R-:W1:Y:S01]  /*0020*/  LDC R7, c[0x0][0x360] ;  /* 0x0000d800ff077b82 */ /* 0x000e620000000800 */
[----:B------:R-:W1:Y:S07]  /*0030*/  S2R R0, SR_TID.X ;  /* 0x0000000000007919 */ /* 0x000e6e0000002100 */
[----:B------:R-:W0:Y:S08]  /*0040*/  S2UR UR5, SR_CTAID.Y ;  /* 0x00000000000579c3 */ /* 0x000e300000002600 */
[----:B------:R-:W0:Y:S08]  /*0050*/  LDC R9, c[0x0][0x364] ;  /* 0x0000d900ff097b82 */ /* 0x000e300000000800 */
[----:B------:R-:W1:Y:S01]  /*0060*/  S2UR UR4, SR_CTAID.X ;  /* 0x00000000000479c3 */ /* 0x000e620000002500 */
[----:B0-----:R-:W-:-:S05]  /*0070*/  IMAD R9, R9, UR5, R2 ;  /* 0x0000000509097c24 */ /* 0x001fca000f8e0202 */
[----:B------:R-:W-:Y:S01]  /*0080*/  ISETP.GT.U32.AND P0, PT, R9, 0x3ff, PT ;  /* 0x000003ff0900780c */ /* 0x000fe20003f04070 */
[----:B-1----:R-:W-:-:S05]  /*0090*/  IMAD R7, R7, UR4, R0 ;  /* 0x0000000407077c24 */ /* 0x002fca000f8e0200 */
[----:B------:R-:W-:-:S13]  /*00a0*/  ISETP.GT.OR P0, PT, R7, 0x3ff, P0 ;  /* 0x000003ff0700780c */ /* 0x000fda0000704670 */
[----:B------:R-:W-:Y:S05]  /*00b0*/  @P0 EXIT ;  /* 0x000000000000094d */ /* 0x000fea0003800000 */
[----:B------:R-:W0:Y:S01]  /*00c0*/  LDC.64 R2, c[0x4][RZ] ;  /* 0x01000000ff027b82 */ /* 0x000e220000000a00 */
[----:B------:R-:W1:Y:S07]  /*00d0*/  LDCU.64 UR4, c[0x0][0x358] ;  /* 0x00006b00ff0477ac */ /* 0x000e6e0008000a00 */
[----:B------:R-:W2:Y:S01]  /*00e0*/  LDC.64 R4, c[0x4][0x8] ;  /* 0x01000200ff047b82 */ /* 0x000ea20000000a00 */
[----:B0-----:R-:W-:-:S04]  /*00f0*/  IMAD.WIDE.U32 R2, R9, 0x1000, R2 ;  /* 0x0000100009027825 */ /* 0x001fc800078e0002 */
[----:B------:R-:W-:-:S06]  /*0100*/  IMAD.WIDE R2, R7, 0x4, R2 ;  /* 0x0000000407027825 */ /* 0x000fcc00078e0202 */
[----:B-1----:R-:W3:Y:S01]  /*0110*/  LDG.E R3, desc[UR4][R2.64] ;  /* 0x0000000402037981 */ /* 0x002ee2000c1e1900 */
[----:B--2---:R-:W-:-:S04]  /*0120*/  IMAD.WIDE R4, R7, 0x1000, R4 ;  /* 0x0000100007047825 */ /* 0x004fc800078e0204 */
[----:B------:R-:W-:-:S05]  /*0130*/  IMAD.WIDE.U32 R4, R9, 0x4, R4 ;  /* 0x0000000409047825 */ /* 0x000fca00078e0004 */
[----:B---3--:R-:W-:Y:S01]  /*0140*/  STG.E desc[UR4][R4.64], R3 ;  /* 0x0000000304007986 */ /* 0x008fe2000c101904 */
[----:B------:R-:W-:Y:S05]  /*0150*/  EXIT ;  /* 0x000000000000794d */ /* 0x000fea0003800000 */
.L_x_3:
        /* <DEDUP_REMOVED lines=10> */
.L_x_7:


//--------------------- .nv.shared.reserved.0     --------------------------
	.section	.nv.shared.reserved.0,"aw",@nobits
	.weak		__nv_reservedSMEM_offset_0_alias
	.size		__nv_reservedSMEM_offset_0_alias, 0, 64
	.other		__nv_reservedSMEM_offset_0_alias,@"STO_CUDA_RESERVED_SHARED STV_DEFAULT"
__nv_reservedSMEM_offset_0_alias:
	.zero		0
	.zero		64


//--------------------- .nv.global                --------------------------
	.section	.nv.global,"aw",@nobits
	.align	4
.nv.global:
	.type		device_A,@object
	.size		device_A,(device_Atranspose - device_A)
device_A:
	.zero		4194304
	.type		device_Atranspose,@object
	.size		device_Atranspose,(.L_1 - device_Atranspose)
device_Atranspose:
	.zero		4194304
.L_1:


//--------------------- .nv.shared._Z14transpose_ver5v --------------------------
	.section	.nv.shared._Z14transpose_ver5v,"aw",@nobits
	.sectionflags	@""
	.align	4
.nv.shared._Z14transpose_ver5v:
	.zero		5120


//--------------------- .nv.constant0._Z11normal_copyv --------------------------
	.section	.nv.constant0._Z11normal_copyv,"a",@progbits
	.sectionflags	@""
	.align	4
.nv.constant0._Z11normal_copyv:
	.zero		896


//--------------------- .nv.constant0._Z14transpose_ver5v --------------------------
	.section	.nv.constant0._Z14transpose_ver5v,"a",@progbits
	.sectionflags	@""
	.align	4
.nv.constant0._Z14transpose_ver5v:
	.zero		896


//--------------------- .nv.constant0._Z14transpose_ver4v --------------------------
	.section	.nv.constant0._Z14transpose_ver4v,"a",@progbits
	.sectionflags	@""
	.align	4
.nv.constant0._Z14transpose_ver4v:
	.zero		896


//--------------------- .nv.constant0._Z14transpose_ver1v --------------------------
	.section	.nv.constant0._Z14transpose_ver1v,"a",@progbits
	.sectionflags	@""
	.align	4
.nv.constant0._Z14transpose_ver1v:
	.zero		896


//--------------------- SYMBOLS --------------------------

	.type		.nv.reservedSmem.offset0,@object
	.size		.nv.reservedSmem.offset0,0x4
	.type		.nv.reservedSmem.cap,@object
	.size		.nv.reservedSmem.cap,0x4
